//
// Generated by NVIDIA NVVM Compiler
//
// Compiler Build ID: CL-36424714
// Cuda compilation tools, release 13.0, V13.0.88
// Based on NVVM 20.0.0
//

.version 9.0
.target sm_100
.address_size 64

	// .globl	_Z10TestKernelPfi

.visible .entry _Z10TestKernelPfi(
	.param .u64 .ptr .align 1 _Z10TestKernelPfi_param_0,
	.param .u32 _Z10TestKernelPfi_param_1
)
{
	.reg .pred 	%p<3>;
	.reg .b32 	%r<10>;
	.reg .b32 	%f<12>;
	.reg .b64 	%rd<5>;

	ld.param.u64 	%rd2, [_Z10TestKernelPfi_param_0];
	ld.param.u32 	%r4, [_Z10TestKernelPfi_param_1];
	mov.u32 	%r5, %ctaid.x;
	mov.u32 	%r6, %ntid.x;
	mov.u32 	%r7, %tid.x;
	mad.lo.s32 	%r1, %r5, %r6, %r7;
	setp.ge.s32 	%p1, %r1, %r4;
	@%p1 bra 	$L__BB0_4;
	cvta.to.global.u64 	%rd3, %rd2;
	mul.wide.s32 	%rd4, %r1, 4;
	add.s64 	%rd1, %rd3, %rd4;
	ld.global.f32 	%f11, [%rd1];
	mov.b32 	%r9, 0;
$L__BB0_2:
	fma.rn.f32 	%f4, %f11, %f11, 0f3C23D70A;
	fma.rn.f32 	%f5, %f4, %f4, 0f3C23D70A;
	fma.rn.f32 	%f6, %f5, %f5, 0f3C23D70A;
	fma.rn.f32 	%f7, %f6, %f6, 0f3C23D70A;
	fma.rn.f32 	%f8, %f7, %f7, 0f3C23D70A;
	fma.rn.f32 	%f9, %f8, %f8, 0f3C23D70A;
	fma.rn.f32 	%f10, %f9, %f9, 0f3C23D70A;
	fma.rn.f32 	%f11, %f10, %f10, 0f3C23D70A;
	add.s32 	%r9, %r9, 8;
	setp.ne.s32 	%p2, %r9, 1000;
	@%p2 bra 	$L__BB0_2;
	st.global.f32 	[%rd1], %f11;
$L__BB0_4:
	ret;

}


// ===== COMPILED SASS (sm_100) =====

	.target	sm_100

	.elftype	@"ET_EXEC"


//--------------------- .note.nv.tkinfo           --------------------------
	.section	.note.nv.tkinfo,"",@"SHT_NOTE"
	.sectionflags	@"SHF_NOTE_NV_TKINFO"
	.tkinfo
        /*0018*/ 	.word	0x00000002
        /*0030*/ 	.string	""
        /*0030*/ 	.string	"ptxas"
        /*0030*/ 	.string	"Cuda compilation tools, release 13.0, V13.0.88"
        /*0030*/ 	.string	"Build cuda_13.0.r13.0/compiler.36424714_0"
        /*0030*/ 	.string	"-arch sm_100 -m 64 "



//--------------------- .note.nv.cuinfo           --------------------------
	.section	.note.nv.cuinfo,"",@"SHT_NOTE"
	.sectionflags	@"SHF_NOTE_NV_CUINFO"
        /*0018*/ 	.short	0x0002
        /*001a*/ 	.short	0x0064
        /*001c*/ 	.short	0x0082
	.zero		2


//--------------------- .nv.info                  --------------------------
	.section	.nv.info,"",@"SHT_CUDA_INFO"
	.align	4


	//----- nvinfo : EIATTR_REGCOUNT
	.align		4
        /*0000*/ 	.byte	0x04, 0x2f
        /*0002*/ 	.short	(.L_1 - .L_0)
	.align		4
.L_0:
        /*0004*/ 	.word	index@(_Z10TestKernelPfi)
        /*0008*/ 	.word	0x00000008


	//----- nvinfo : EIATTR_FRAME_SIZE
	.align		4
.L_1:
        /*000c*/ 	.byte	0x04, 0x11
        /*000e*/ 	.short	(.L_3 - .L_2)
	.align		4
.L_2:
        /*0010*/ 	.word	index@(_Z10TestKernelPfi)
        /*0014*/ 	.word	0x00000000


	//----- nvinfo : EIATTR_MIN_STACK_SIZE
	.align		4
.L_3:
        /*0018*/ 	.byte	0x04, 0x12
        /*001a*/ 	.short	(.L_5 - .L_4)
	.align		4
.L_4:
        /*001c*/ 	.word	index@(_Z10TestKernelPfi)
        /*0020*/ 	.word	0x00000000
.L_5:


//--------------------- .nv.compat                --------------------------
	.section	.nv.compat,"",@"SHT_CUDA_COMPAT_INFO"
	.align	4
        /*0000*/ 	.byte	0x02, 0x09, 0x00, 0x00, 0x02, 0x02, 0x01, 0x00, 0x02, 0x05, 0x05, 0x00, 0x03, 0x07, 0x01, 0x01
        /*0010*/ 	.byte	0x02, 0x03, 0x00, 0x00, 0x02, 0x06, 0x01, 0x00, 0x04, 0x0b, 0x08, 0x00, 0x09, 0x00, 0x00, 0x00
        /*0020*/ 	.byte	0x00, 0x00, 0x00, 0x00


//--------------------- .nv.info._Z10TestKernelPfi --------------------------
	.section	.nv.info._Z10TestKernelPfi,"",@"SHT_CUDA_INFO"
	.sectionflags	@""
	.align	4


	//----- nvinfo : EIATTR_CUDA_API_VERSION
	.align		4
        /*0000*/ 	.byte	0x04, 0x37
        /*0002*/ 	.short	(.L_7 - .L_6)
.L_6:
        /*0004*/ 	.word	0x00000082


	//----- nvinfo : EIATTR_KPARAM_INFO
	.align		4
.L_7:
        /*0008*/ 	.byte	0x04, 0x17
        /*000a*/ 	.short	(.L_9 - .L_8)
.L_8:
        /*000c*/ 	.word	0x00000000
        /*0010*/ 	.short	0x0001
        /*0012*/ 	.short	0x0008
        /*0014*/ 	.byte	0x00, 0xf0, 0x11, 0x00


	//----- nvinfo : EIATTR_KPARAM_INFO
	.align		4
.L_9:
        /*0018*/ 	.byte	0x04, 0x17
        /*001a*/ 	.short	(.L_11 - .L_10)
.L_10:
        /*001c*/ 	.word	0x00000000
        /*0020*/ 	.short	0x0000
        /*0022*/ 	.short	0x0000
        /*0024*/ 	.byte	0x00, 0xf5, 0x21, 0x00


	//----- nvinfo : EIATTR_SPARSE_MMA_MASK
	.align		4
.L_11:
        /*0028*/ 	.byte	0x03, 0x50
        /*002a*/ 	.short	0x0000


	//----- nvinfo : EIATTR_MAXREG_COUNT
	.align		4
        /*002c*/ 	.byte	0x03, 0x1b
        /*002e*/ 	.short	0x00ff


	//----- nvinfo : EIATTR_MERCURY_ISA_VERSION
	.align		4
        /*0030*/ 	.byte	0x03, 0x5f
        /*0032*/ 	.short	0x0101


	//----- nvinfo : EIATTR_VRC_CTA_INIT_COUNT
	.align		4
        /*0034*/ 	.byte	0x02, 0x4a
	.zero		1
	.zero		1


	//----- nvinfo : EIATTR_EXIT_INSTR_OFFSETS
	.align		4
        /*0038*/ 	.byte	0x04, 0x1c
        /*003a*/ 	.short	(.L_13 - .L_12)


	//   ....[0]....
.L_12:
        /*003c*/ 	.word	0x00000070


	//   ....[1]....
        /*0040*/ 	.word	0x00003f50


	//----- nvinfo : EIATTR_CBANK_PARAM_SIZE
	.align		4
.L_13:
        /*0044*/ 	.byte	0x03, 0x19
        /*0046*/ 	.short	0x000c


	//----- nvinfo : EIATTR_PARAM_CBANK
	.align		4
        /*0048*/ 	.byte	0x04, 0x0a
        /*004a*/ 	.short	(.L_15 - .L_14)
	.align		4
.L_14:
        /*004c*/ 	.word	index@(.nv.constant0._Z10TestKernelPfi)
        /*0050*/ 	.short	0x0380
        /*0052*/ 	.short	0x000c


	//----- nvinfo : EIATTR_SW_WAR
	.align		4
.L_15:
        /*0054*/ 	.byte	0x04, 0x36
        /*0056*/ 	.short	(.L_17 - .L_16)
.L_16:
        /*0058*/ 	.word	0x00000008
.L_17:


//--------------------- .nv.callgraph             --------------------------
	.section	.nv.callgraph,"",@"SHT_CUDA_CALLGRAPH"
	.align	4
	.sectionentsize	8
	.align		4
        /*0000*/ 	.word	0x00000000
	.align		4
        /*0004*/ 	.word	0xffffffff
	.align		4
        /*0008*/ 	.word	0x00000000
	.align		4
        /*000c*/ 	.word	0xfffffffe
	.align		4
        /*0010*/ 	.word	0x00000000
	.align		4
        /*0014*/ 	.word	0xfffffffd
	.align		4
        /*0018*/ 	.word	0x00000000
	.align		4
        /*001c*/ 	.word	0xfffffffc


//--------------------- .text._Z10TestKernelPfi   --------------------------
	.section	.text._Z10TestKernelPfi,"ax",@progbits
	.align	128
        .global         _Z10TestKernelPfi
        .type           _Z10TestKernelPfi,@function
        .size           _Z10TestKernelPfi,(.L_x_1 - _Z10TestKernelPfi)
        .other          _Z10TestKernelPfi,@"STO_CUDA_ENTRY STV_DEFAULT"
_Z10TestKernelPfi:
.text._Z10TestKernelPfi:
[----:B------:R-:W-:Y:S01]  /*0000*/  LDC R1, c[0x0][0x37c] ;  /* 0x0000df00ff017b82 */ /* 0x000fe20000000800 */
[----:B------:R-:W0:Y:S07]  /*0010*/  S2R R0, SR_TID.X ;  /* 0x0000000000007919 */ /* 0x000e2e0000002100 */
[----:B------:R-:W0:Y:S01]  /*0020*/  S2UR UR4, SR_CTAID.X ;  /* 0x00000000000479c3 */ /* 0x000e220000002500 */
[----:B------:R-:W1:Y:S07]  /*0030*/  LDCU UR5, c[0x0][0x388] ;  /* 0x00007100ff0577ac */ /* 0x000e6e0008000800 */
[----:B------:R-:W0:Y:S02]  /*0040*/  LDC R5, c[0x0][0x360] ;  /* 0x0000d800ff057b82 */ /* 0x000e240000000800 */
[----:B0-----:R-:W-:-:S05]  /*0050*/  IMAD R5, R5, UR4, R0 ;  /* 0x0000000405057c24 */ /* 0x001fca000f8e0200 */
[----:B-1----:R-:W-:-:S13]  /*0060*/  ISETP.GE.AND P0, PT, R5, UR5, PT ;  /* 0x0000000505007c0c */ /* 0x002fda000bf06270 */
[----:B------:R-:W-:Y:S05]  /*0070*/  @P0 EXIT ;  /* 0x000000000000094d */ /* 0x000fea0003800000 */
[----:B------:R-:W0:Y:S01]  /*0080*/  LDC.64 R2, c[0x0][0x380] ;  /* 0x0000e000ff027b82 */ /* 0x000e220000000a00 */
[----:B------:R-:W1:Y:S01]  /*0090*/  LDCU.64 UR4, c[0x0][0x358] ;  /* 0x00006b00ff0477ac */ /* 0x000e620008000a00 */
[----:B0-----:R-:W-:-:S05]  /*00a0*/  IMAD.WIDE R2, R5, 0x4, R2 ;  /* 0x0000000405027825 */ /* 0x001fca00078e0202 */
[----:B-1----:R-:W2:Y:S02]  /*00b0*/  LDG.E R0, desc[UR4][R2.64] ;  /* 0x0000000402007981 */ /* 0x002ea4000c1e1900 */
[----:B--2---:R-:W-:-:S04]  /*00c0*/  FFMA R0, R0, R0, 0.0099999997764825820923 ;  /* 0x3c23d70a00007423 */ /* 0x004fc80000000000 */
[----:B------:R-:W-:-:S04]  /*00d0*/  FFMA R0, R0, R0, 0.0099999997764825820923 ;  /* 0x3c23d70a00007423 */ /* 0x000fc80000000000 */
        /* <DEDUP_REMOVED lines=997> */
[----:B------:R-:W-:-:S05]  /*3f30*/  FFMA R5, R0, R0, 0.0099999997764825820923 ;  /* 0x3c23d70a00057423 */ /* 0x000fca0000000000 */
[----:B------:R-:W-:Y:S01]  /*3f40*/  STG.E desc[UR4][R2.64], R5 ;  /* 0x0000000502007986 */ /* 0x000fe2000c101904 */
[----:B------:R-:W-:Y:S05]  /*3f50*/  EXIT ;  /* 0x000000000000794d */ /* 0x000fea0003800000 */
.L_x_0:
[----:B------:R-:W-:-:S00]  /*3f60*/  BRA `(.L_x_0) ;  /* 0xfffffffc00fc7947 */ /* 0x000fc0000383ffff */
[----:B------:R-:W-:-:S00]  /*3f70*/  NOP ;  /* 0x0000000000007918 */ /* 0x000fc00000000000 */
        /* <DEDUP_REMOVED lines=8> */
.L_x_1:


//--------------------- .nv.shared.reserved.0     --------------------------
	.section	.nv.shared.reserved.0,"aw",@nobits
	.weak		__nv_reservedSMEM_offset_0_alias
	.size		__nv_reservedSMEM_offset_0_alias, 0, 64
	.other		__nv_reservedSMEM_offset_0_alias,@"STO_CUDA_RESERVED_SHARED STV_DEFAULT"
__nv_reservedSMEM_offset_0_alias:
	.zero		0
	.zero		64


//--------------------- .nv.constant0._Z10TestKernelPfi --------------------------
	.section	.nv.constant0._Z10TestKernelPfi,"a",@progbits
	.sectionflags	@""
	.align	4
.nv.constant0._Z10TestKernelPfi:
	.zero		908


//--------------------- SYMBOLS --------------------------

	.type		.nv.reservedSmem.offset0,@object
	.size		.nv.reservedSmem.offset0,0x4
